//
// Generated by NVIDIA NVVM Compiler
//
// Compiler Build ID: CL-36424714
// Cuda compilation tools, release 13.0, V13.0.88
// Based on NVVM 20.0.0
//

.version 9.0
.target sm_100
.address_size 64

	// .globl	_Z12gpu_consumerP4TaskPiS1_
.extern .func  (.param .b32 func_retval0) vprintf
(
	.param .b64 vprintf_param_0,
	.param .b64 vprintf_param_1
)
;
.func  (.param .b64 func_retval0) __internal_accurate_pow
(
	.param .b64 __internal_accurate_pow_param_0
)
;
.global .align 1 .b8 $str[23] = {91, 103, 112, 117, 93, 32, 233, 152, 159, 229, 136, 151, 230, 152, 175, 231, 169, 186, 231, 154, 132, 10};
.global .align 1 .b8 $str$1[36] = {91, 103, 112, 117, 93, 32, 37, 100, 229, 164, 132, 231, 154, 132, 228, 187, 187, 229, 138, 161, 37, 100, 229, 164, 132, 231, 144, 134, 229, 174, 140, 230, 136, 144, 10};

.visible .entry _Z12gpu_consumerP4TaskPiS1_(
	.param .u64 .ptr .align 1 _Z12gpu_consumerP4TaskPiS1__param_0,
	.param .u64 .ptr .align 1 _Z12gpu_consumerP4TaskPiS1__param_1,
	.param .u64 .ptr .align 1 _Z12gpu_consumerP4TaskPiS1__param_2
)
{
	.local .align 8 .b8 	__local_depot0[8];
	.reg .b64 	%SP;
	.reg .b64 	%SPL;
	.reg .pred 	%p<15>;
	.reg .b16 	%rs<9>;
	.reg .b32 	%r<30>;
	.reg .b64 	%rd<22>;
	.reg .b64 	%fd<13>;

	mov.u64 	%SPL, __local_depot0;
	cvta.local.u64 	%SP, %SPL;
	ld.param.u64 	%rd6, [_Z12gpu_consumerP4TaskPiS1__param_0];
	ld.param.u64 	%rd7, [_Z12gpu_consumerP4TaskPiS1__param_1];
	ld.param.u64 	%rd8, [_Z12gpu_consumerP4TaskPiS1__param_2];
	cvta.to.global.u64 	%rd1, %rd7;
	cvta.to.global.u64 	%rd2, %rd8;
	ld.global.u32 	%r11, [%rd2];
	setp.eq.s32 	%p1, %r11, 100;
	@%p1 bra 	$L__BB0_10;
	mov.u32 	%r1, %tid.x;
	mov.f64 	%fd1, 0d4000000000000000;
	{
	.reg .b32 %temp; 
	mov.b64 	{%temp, %r2}, %fd1;
	}
	and.b32  	%r3, %r2, 2146435072;
	add.u64 	%rd9, %SP, 0;
	add.u64 	%rd3, %SPL, 0;
	cvta.to.global.u64 	%rd4, %rd6;
	mov.u64 	%rd10, $str;
	mul.wide.u32 	%rd15, %r1, 4;
$L__BB0_2:
	bar.sync 	0;
	ld.global.u32 	%r29, [%rd1];
	ld.global.u32 	%r12, [%rd1+4];
	setp.ne.s32 	%p2, %r29, %r12;
	@%p2 bra 	$L__BB0_7;
	mov.b16 	%rs8, 0;
	mov.u32 	%r27, %r29;
$L__BB0_4:
	setp.ne.s32 	%p3, %r1, 0;
	and.b16  	%rs4, %rs8, 255;
	setp.ne.s16 	%p4, %rs4, 0;
	or.pred  	%p5, %p3, %p4;
	mov.u32 	%r29, %r27;
	@%p5 bra 	$L__BB0_6;
	cvta.global.u64 	%rd11, %rd10;
	{ // callseq 0, 0
	.param .b64 param0;
	st.param.b64 	[param0], %rd11;
	.param .b64 param1;
	st.param.b64 	[param1], 0;
	.param .b32 retval0;
	call.uni (retval0), 
	vprintf, 
	(
	param0, 
	param1
	);
	ld.param.b32 	%r13, [retval0];
	} // callseq 0
	ld.global.u32 	%r29, [%rd1];
	ld.global.u32 	%r27, [%rd1+4];
	mov.b16 	%rs8, 1;
$L__BB0_6:
	setp.eq.s32 	%p6, %r29, %r27;
	@%p6 bra 	$L__BB0_4;
$L__BB0_7:
	setp.lt.s32 	%p7, %r2, 0;
	setp.eq.s32 	%p8, %r3, 1062207488;
	setp.ne.s32 	%p10, %r1, 0;
	mul.wide.s32 	%rd12, %r29, 32;
	add.s64 	%rd13, %rd4, %rd12;
	add.s64 	%rd5, %rd13, 8;
	ld.global.u64 	%rd14, [%rd13+8];
	add.s64 	%rd16, %rd14, %rd15;
	ld.u32 	%r15, [%rd16];
	cvt.rn.f64.s32 	%fd2, %r15;
	{
	.reg .b32 %temp; 
	mov.b64 	{%temp, %r16}, %fd2;
	}
	abs.f64 	%fd3, %fd2;
	{ // callseq 1, 0
	.param .b64 param0;
	st.param.f64 	[param0], %fd3;
	.param .b64 retval0;
	call.uni (retval0), 
	__internal_accurate_pow, 
	(
	param0
	);
	ld.param.f64 	%fd4, [retval0];
	} // callseq 1
	setp.lt.s32 	%p11, %r16, 0;
	neg.f64 	%fd6, %fd4;
	selp.f64 	%fd7, %fd6, %fd4, %p8;
	selp.f64 	%fd8, %fd7, %fd4, %p11;
	setp.eq.s32 	%p12, %r15, 0;
	selp.b32 	%r17, %r16, 0, %p8;
	or.b32  	%r18, %r17, 2146435072;
	selp.b32 	%r19, %r18, %r17, %p7;
	mov.b32 	%r20, 0;
	mov.b64 	%fd9, {%r20, %r19};
	selp.f64 	%fd10, %fd9, %fd8, %p12;
	setp.eq.s32 	%p13, %r15, 1;
	selp.f64 	%fd11, 0d3FF0000000000000, %fd10, %p13;
	sub.f64 	%fd12, %fd11, %fd2;
	cvt.rzi.s32.f64 	%r21, %fd12;
	ld.global.u64 	%rd17, [%rd13+16];
	add.s64 	%rd18, %rd17, %rd15;
	st.u32 	[%rd18], %r21;
	bar.sync 	0;
	@%p10 bra 	$L__BB0_9;
	ld.global.u32 	%r22, [%rd5+-8];
	st.local.v2.u32 	[%rd3], {%r29, %r22};
	mov.u64 	%rd19, $str$1;
	cvta.global.u64 	%rd20, %rd19;
	{ // callseq 2, 0
	.param .b64 param0;
	st.param.b64 	[param0], %rd20;
	.param .b64 param1;
	st.param.b64 	[param1], %rd9;
	.param .b32 retval0;
	call.uni (retval0), 
	vprintf, 
	(
	param0, 
	param1
	);
	ld.param.b32 	%r23, [retval0];
	} // callseq 2
	mov.b16 	%rs6, 1;
	st.global.u8 	[%rd5+16], %rs6;
$L__BB0_9:
	ld.global.u32 	%r25, [%rd2];
	setp.ne.s32 	%p14, %r25, 100;
	@%p14 bra 	$L__BB0_2;
$L__BB0_10:
	ret;

}
.func  (.param .b64 func_retval0) __internal_accurate_pow(
	.param .b64 __internal_accurate_pow_param_0
)
{
	.reg .pred 	%p<8>;
	.reg .b32 	%r<49>;
	.reg .b32 	%f<3>;
	.reg .b64 	%fd<109>;

	ld.param.f64 	%fd10, [__internal_accurate_pow_param_0];
	{
	.reg .b32 %temp; 
	mov.b64 	{%temp, %r46}, %fd10;
	}
	{
	.reg .b32 %temp; 
	mov.b64 	{%r45, %temp}, %fd10;
	}
	shr.u32 	%r47, %r46, 20;
	setp.gt.u32 	%p1, %r46, 1048575;
	@%p1 bra 	$L__BB1_2;
	mul.f64 	%fd11, %fd10, 0d4350000000000000;
	{
	.reg .b32 %temp; 
	mov.b64 	{%temp, %r46}, %fd11;
	}
	{
	.reg .b32 %temp; 
	mov.b64 	{%r45, %temp}, %fd11;
	}
	shr.u32 	%r16, %r46, 20;
	add.s32 	%r47, %r16, -54;
$L__BB1_2:
	add.s32 	%r48, %r47, -1023;
	and.b32  	%r17, %r46, -2146435073;
	or.b32  	%r18, %r17, 1072693248;
	mov.b64 	%fd107, {%r45, %r18};
	setp.lt.u32 	%p2, %r18, 1073127583;
	@%p2 bra 	$L__BB1_4;
	{
	.reg .b32 %temp; 
	mov.b64 	{%r19, %temp}, %fd107;
	}
	{
	.reg .b32 %temp; 
	mov.b64 	{%temp, %r20}, %fd107;
	}
	add.s32 	%r21, %r20, -1048576;
	mov.b64 	%fd107, {%r19, %r21};
	add.s32 	%r48, %r47, -1022;
$L__BB1_4:
	add.f64 	%fd12, %fd107, 0dBFF0000000000000;
	add.f64 	%fd13, %fd107, 0d3FF0000000000000;
	rcp.approx.ftz.f64 	%fd14, %fd13;
	neg.f64 	%fd15, %fd13;
	fma.rn.f64 	%fd16, %fd15, %fd14, 0d3FF0000000000000;
	fma.rn.f64 	%fd17, %fd16, %fd16, %fd16;
	fma.rn.f64 	%fd18, %fd17, %fd14, %fd14;
	mul.f64 	%fd19, %fd12, %fd18;
	fma.rn.f64 	%fd20, %fd12, %fd18, %fd19;
	mul.f64 	%fd21, %fd20, %fd20;
	fma.rn.f64 	%fd22, %fd21, 0d3EB0F5FF7D2CAFE2, 0d3ED0F5D241AD3B5A;
	fma.rn.f64 	%fd23, %fd22, %fd21, 0d3EF3B20A75488A3F;
	fma.rn.f64 	%fd24, %fd23, %fd21, 0d3F1745CDE4FAECD5;
	fma.rn.f64 	%fd25, %fd24, %fd21, 0d3F3C71C7258A578B;
	fma.rn.f64 	%fd26, %fd25, %fd21, 0d3F6249249242B910;
	fma.rn.f64 	%fd27, %fd26, %fd21, 0d3F89999999999DFB;
	sub.f64 	%fd28, %fd12, %fd20;
	add.f64 	%fd29, %fd28, %fd28;
	neg.f64 	%fd30, %fd20;
	fma.rn.f64 	%fd31, %fd30, %fd12, %fd29;
	mul.f64 	%fd32, %fd18, %fd31;
	fma.rn.f64 	%fd33, %fd21, %fd27, 0d3FB5555555555555;
	mov.f64 	%fd34, 0d3FB5555555555555;
	sub.f64 	%fd35, %fd34, %fd33;
	fma.rn.f64 	%fd36, %fd21, %fd27, %fd35;
	add.f64 	%fd37, %fd36, 0dBC46A4CB00B9E7B0;
	add.f64 	%fd38, %fd33, %fd37;
	sub.f64 	%fd39, %fd33, %fd38;
	add.f64 	%fd40, %fd37, %fd39;
	mul.rn.f64 	%fd41, %fd20, %fd20;
	neg.f64 	%fd42, %fd41;
	fma.rn.f64 	%fd43, %fd20, %fd20, %fd42;
	{
	.reg .b32 %temp; 
	mov.b64 	{%r22, %temp}, %fd32;
	}
	{
	.reg .b32 %temp; 
	mov.b64 	{%temp, %r23}, %fd32;
	}
	add.s32 	%r24, %r23, 1048576;
	mov.b64 	%fd44, {%r22, %r24};
	fma.rn.f64 	%fd45, %fd20, %fd44, %fd43;
	mul.rn.f64 	%fd46, %fd41, %fd20;
	neg.f64 	%fd47, %fd46;
	fma.rn.f64 	%fd48, %fd41, %fd20, %fd47;
	fma.rn.f64 	%fd49, %fd41, %fd32, %fd48;
	fma.rn.f64 	%fd50, %fd45, %fd20, %fd49;
	mul.rn.f64 	%fd51, %fd38, %fd46;
	neg.f64 	%fd52, %fd51;
	fma.rn.f64 	%fd53, %fd38, %fd46, %fd52;
	fma.rn.f64 	%fd54, %fd38, %fd50, %fd53;
	fma.rn.f64 	%fd55, %fd40, %fd46, %fd54;
	add.f64 	%fd56, %fd51, %fd55;
	sub.f64 	%fd57, %fd51, %fd56;
	add.f64 	%fd58, %fd55, %fd57;
	add.f64 	%fd59, %fd20, %fd56;
	sub.f64 	%fd60, %fd20, %fd59;
	add.f64 	%fd61, %fd56, %fd60;
	add.f64 	%fd62, %fd58, %fd61;
	add.f64 	%fd63, %fd32, %fd62;
	add.f64 	%fd64, %fd59, %fd63;
	sub.f64 	%fd65, %fd59, %fd64;
	add.f64 	%fd66, %fd63, %fd65;
	xor.b32  	%r25, %r48, -2147483648;
	mov.b32 	%r26, 1127219200;
	mov.b64 	%fd67, {%r25, %r26};
	mov.b32 	%r27, -2147483648;
	mov.b64 	%fd68, {%r27, %r26};
	sub.f64 	%fd69, %fd67, %fd68;
	fma.rn.f64 	%fd70, %fd69, 0d3FE62E42FEFA39EF, %fd64;
	fma.rn.f64 	%fd71, %fd69, 0dBFE62E42FEFA39EF, %fd70;
	sub.f64 	%fd72, %fd71, %fd64;
	sub.f64 	%fd73, %fd66, %fd72;
	fma.rn.f64 	%fd74, %fd69, 0d3C7ABC9E3B39803F, %fd73;
	add.f64 	%fd75, %fd70, %fd74;
	sub.f64 	%fd76, %fd70, %fd75;
	add.f64 	%fd77, %fd74, %fd76;
	mov.f64 	%fd78, 0d4000000000000000;
	{
	.reg .b32 %temp; 
	mov.b64 	{%temp, %r28}, %fd78;
	}
	{
	.reg .b32 %temp; 
	mov.b64 	{%r29, %temp}, %fd78;
	}
	shl.b32 	%r30, %r28, 1;
	setp.gt.u32 	%p3, %r30, -33554433;
	and.b32  	%r31, %r28, -15728641;
	selp.b32 	%r32, %r31, %r28, %p3;
	mov.b64 	%fd79, {%r29, %r32};
	mul.rn.f64 	%fd80, %fd75, %fd79;
	neg.f64 	%fd81, %fd80;
	fma.rn.f64 	%fd82, %fd75, %fd79, %fd81;
	fma.rn.f64 	%fd83, %fd77, %fd79, %fd82;
	add.f64 	%fd4, %fd80, %fd83;
	sub.f64 	%fd84, %fd80, %fd4;
	add.f64 	%fd5, %fd83, %fd84;
	fma.rn.f64 	%fd85, %fd4, 0d3FF71547652B82FE, 0d4338000000000000;
	{
	.reg .b32 %temp; 
	mov.b64 	{%r13, %temp}, %fd85;
	}
	mov.f64 	%fd86, 0dC338000000000000;
	add.rn.f64 	%fd87, %fd85, %fd86;
	fma.rn.f64 	%fd88, %fd87, 0dBFE62E42FEFA39EF, %fd4;
	fma.rn.f64 	%fd89, %fd87, 0dBC7ABC9E3B39803F, %fd88;
	fma.rn.f64 	%fd90, %fd89, 0d3E5ADE1569CE2BDF, 0d3E928AF3FCA213EA;
	fma.rn.f64 	%fd91, %fd90, %fd89, 0d3EC71DEE62401315;
	fma.rn.f64 	%fd92, %fd91, %fd89, 0d3EFA01997C89EB71;
	fma.rn.f64 	%fd93, %fd92, %fd89, 0d3F2A01A014761F65;
	fma.rn.f64 	%fd94, %fd93, %fd89, 0d3F56C16C1852B7AF;
	fma.rn.f64 	%fd95, %fd94, %fd89, 0d3F81111111122322;
	fma.rn.f64 	%fd96, %fd95, %fd89, 0d3FA55555555502A1;
	fma.rn.f64 	%fd97, %fd96, %fd89, 0d3FC5555555555511;
	fma.rn.f64 	%fd98, %fd97, %fd89, 0d3FE000000000000B;
	fma.rn.f64 	%fd99, %fd98, %fd89, 0d3FF0000000000000;
	fma.rn.f64 	%fd100, %fd99, %fd89, 0d3FF0000000000000;
	{
	.reg .b32 %temp; 
	mov.b64 	{%r14, %temp}, %fd100;
	}
	{
	.reg .b32 %temp; 
	mov.b64 	{%temp, %r15}, %fd100;
	}
	shl.b32 	%r33, %r13, 20;
	add.s32 	%r34, %r33, %r15;
	mov.b64 	%fd108, {%r14, %r34};
	{
	.reg .b32 %temp; 
	mov.b64 	{%temp, %r35}, %fd4;
	}
	mov.b32 	%f2, %r35;
	abs.f32 	%f1, %f2;
	setp.lt.f32 	%p4, %f1, 0f4086232B;
	@%p4 bra 	$L__BB1_7;
	setp.lt.f64 	%p5, %fd4, 0d0000000000000000;
	add.f64 	%fd101, %fd4, 0d7FF0000000000000;
	selp.f64 	%fd108, 0d0000000000000000, %fd101, %p5;
	setp.geu.f32 	%p6, %f1, 0f40874800;
	@%p6 bra 	$L__BB1_7;
	shr.u32 	%r36, %r13, 31;
	add.s32 	%r37, %r13, %r36;
	shr.s32 	%r38, %r37, 1;
	shl.b32 	%r39, %r38, 20;
	add.s32 	%r40, %r15, %r39;
	mov.b64 	%fd102, {%r14, %r40};
	sub.s32 	%r41, %r13, %r38;
	shl.b32 	%r42, %r41, 20;
	add.s32 	%r43, %r42, 1072693248;
	mov.b32 	%r44, 0;
	mov.b64 	%fd103, {%r44, %r43};
	mul.f64 	%fd108, %fd103, %fd102;
$L__BB1_7:
	abs.f64 	%fd104, %fd108;
	setp.eq.f64 	%p7, %fd104, 0d7FF0000000000000;
	fma.rn.f64 	%fd105, %fd108, %fd5, %fd108;
	selp.f64 	%fd106, %fd108, %fd105, %p7;
	st.param.f64 	[func_retval0], %fd106;
	ret;

}


// ===== COMPILED SASS (sm_100) =====

	.target	sm_100

	.elftype	@"ET_EXEC"


//--------------------- .note.nv.tkinfo           --------------------------
	.section	.note.nv.tkinfo,"",@"SHT_NOTE"
	.sectionflags	@"SHF_NOTE_NV_TKINFO"
	.tkinfo
        /*0018*/ 	.word	0x00000002
        /*0030*/ 	.string	""
        /*0030*/ 	.string	"ptxas"
        /*0030*/ 	.string	"Cuda compilation tools, release 13.0, V13.0.88"
        /*0030*/ 	.string	"Build cuda_13.0.r13.0/compiler.36424714_0"
        /*0030*/ 	.string	"-arch sm_100 -m 64 "



//--------------------- .note.nv.cuinfo           --------------------------
	.section	.note.nv.cuinfo,"",@"SHT_NOTE"
	.sectionflags	@"SHF_NOTE_NV_CUINFO"
        /*0018*/ 	.short	0x0002
        /*001a*/ 	.short	0x0064
        /*001c*/ 	.short	0x0082
	.zero		2


//--------------------- .nv.info                  --------------------------
	.section	.nv.info,"",@"SHT_CUDA_INFO"
	.align	4


	//----- nvinfo : EIATTR_REGCOUNT
	.align		4
        /*0000*/ 	.byte	0x04, 0x2f
        /*0002*/ 	.short	(.L_3 - .L_2)
	.align		4
.L_2:
        /*0004*/ 	.word	index@(_Z12gpu_consumerP4TaskPiS1_)
        /*0008*/ 	.word	0x0000001e


	//----- nvinfo : EIATTR_FRAME_SIZE
	.align		4
.L_3:
        /*000c*/ 	.byte	0x04, 0x11
        /*000e*/ 	.short	(.L_5 - .L_4)
	.align		4
.L_4:
        /*0010*/ 	.word	index@($_Z12gpu_consumerP4TaskPiS1_$__internal_accurate_pow)
        /*0014*/ 	.word	0x00000008


	//----- nvinfo : EIATTR_FRAME_SIZE
	.align		4
.L_5:
        /*0018*/ 	.byte	0x04, 0x11
        /*001a*/ 	.short	(.L_7 - .L_6)
	.align		4
.L_6:
        /*001c*/ 	.word	index@(_Z12gpu_consumerP4TaskPiS1_)
        /*0020*/ 	.word	0x00000008


	//----- nvinfo : EIATTR_MIN_STACK_SIZE
	.align		4
.L_7:
        /*0024*/ 	.byte	0x04, 0x12
        /*0026*/ 	.short	(.L_9 - .L_8)
	.align		4
.L_8:
        /*0028*/ 	.word	index@(_Z12gpu_consumerP4TaskPiS1_)
        /*002c*/ 	.word	0x00000008
.L_9:


//--------------------- .nv.compat                --------------------------
	.section	.nv.compat,"",@"SHT_CUDA_COMPAT_INFO"
	.align	4
        /*0000*/ 	.byte	0x02, 0x09, 0x00, 0x00, 0x02, 0x02, 0x01, 0x00, 0x02, 0x05, 0x05, 0x00, 0x03, 0x07, 0x01, 0x01
        /*0010*/ 	.byte	0x02, 0x03, 0x00, 0x00, 0x02, 0x06, 0x01, 0x00, 0x04, 0x0b, 0x08, 0x00, 0x01, 0x00, 0x00, 0x00
        /*0020*/ 	.byte	0x00, 0x00, 0x00, 0x00


//--------------------- .nv.info._Z12gpu_consumerP4TaskPiS1_ --------------------------
	.section	.nv.info._Z12gpu_consumerP4TaskPiS1_,"",@"SHT_CUDA_INFO"
	.sectionflags	@""
	.align	4


	//----- nvinfo : EIATTR_CUDA_API_VERSION
	.align		4
        /*0000*/ 	.byte	0x04, 0x37
        /*0002*/ 	.short	(.L_11 - .L_10)
.L_10:
        /*0004*/ 	.word	0x00000082


	//----- nvinfo : EIATTR_KPARAM_INFO
	.align		4
.L_11:
        /*0008*/ 	.byte	0x04, 0x17
        /*000a*/ 	.short	(.L_13 - .L_12)
.L_12:
        /*000c*/ 	.word	0x00000000
        /*0010*/ 	.short	0x0002
        /*0012*/ 	.short	0x0010
        /*0014*/ 	.byte	0x00, 0xf5, 0x21, 0x00


	//----- nvinfo : EIATTR_KPARAM_INFO
	.align		4
.L_13:
        /*0018*/ 	.byte	0x04, 0x17
        /*001a*/ 	.short	(.L_15 - .L_14)
.L_14:
        /*001c*/ 	.word	0x00000000
        /*0020*/ 	.short	0x0001
        /*0022*/ 	.short	0x0008
        /*0024*/ 	.byte	0x00, 0xf5, 0x21, 0x00


	//----- nvinfo : EIATTR_KPARAM_INFO
	.align		4
.L_15:
        /*0028*/ 	.byte	0x04, 0x17
        /*002a*/ 	.short	(.L_17 - .L_16)
.L_16:
        /*002c*/ 	.word	0x00000000
        /*0030*/ 	.short	0x0000
        /*0032*/ 	.short	0x0000
        /*0034*/ 	.byte	0x00, 0xf5, 0x21, 0x00


	//----- nvinfo : EIATTR_SPARSE_MMA_MASK
	.align		4
.L_17:
        /*0038*/ 	.byte	0x03, 0x50
        /*003a*/ 	.short	0x0000


	//----- nvinfo : EIATTR_MAXREG_COUNT
	.align		4
        /*003c*/ 	.byte	0x03, 0x1b
        /*003e*/ 	.short	0x00ff


	//----- nvinfo : EIATTR_NUM_BARRIERS
	.align		4
        /*0040*/ 	.byte	0x02, 0x4c
        /*0042*/ 	.byte	0x01
	.zero		1


	//----- nvinfo : EIATTR_EXTERNS
	.align		4
        /*0044*/ 	.byte	0x04, 0x0f
        /*0046*/ 	.short	(.L_19 - .L_18)


	//   ....[0]....
	.align		4
.L_18:
        /*0048*/ 	.word	index@(vprintf)


	//----- nvinfo : EIATTR_MERCURY_ISA_VERSION
	.align		4
.L_19:
        /*004c*/ 	.byte	0x03, 0x5f
        /*004e*/ 	.short	0x0101


	//----- nvinfo : EIATTR_VRC_CTA_INIT_COUNT
	.align		4
        /*0050*/ 	.byte	0x02, 0x4a
	.zero		1
	.zero		1


	//----- nvinfo : EIATTR_SYSCALL_OFFSETS
	.align		4
        /*0054*/ 	.byte	0x04, 0x46
        /*0056*/ 	.short	(.L_21 - .L_20)


	//   ....[0]....
.L_20:
        /*0058*/ 	.word	0x00000220


	//   ....[1]....
        /*005c*/ 	.word	0x000004f0


	//----- nvinfo : EIATTR_EXIT_INSTR_OFFSETS
	.align		4
.L_21:
        /*0060*/ 	.byte	0x04, 0x1c
        /*0062*/ 	.short	(.L_23 - .L_22)


	//   ....[0]....
.L_22:
        /*0064*/ 	.word	0x00000080


	//   ....[1]....
        /*0068*/ 	.word	0x00000570


	//----- nvinfo : EIATTR_CRS_STACK_SIZE
	.align		4
.L_23:
        /*006c*/ 	.byte	0x04, 0x1e
        /*006e*/ 	.short	(.L_25 - .L_24)
.L_24:
        /*0070*/ 	.word	0x00000000


	//----- nvinfo : EIATTR_CBANK_PARAM_SIZE
	.align		4
.L_25:
        /*0074*/ 	.byte	0x03, 0x19
        /*0076*/ 	.short	0x0018


	//----- nvinfo : EIATTR_PARAM_CBANK
	.align		4
        /*0078*/ 	.byte	0x04, 0x0a
        /*007a*/ 	.short	(.L_27 - .L_26)
	.align		4
.L_26:
        /*007c*/ 	.word	index@(.nv.constant0._Z12gpu_consumerP4TaskPiS1_)
        /*0080*/ 	.short	0x0380
        /*0082*/ 	.short	0x0018


	//----- nvinfo : EIATTR_SW_WAR
	.align		4
.L_27:
        /*0084*/ 	.byte	0x04, 0x36
        /*0086*/ 	.short	(.L_29 - .L_28)
.L_28:
        /*0088*/ 	.word	0x00000008
.L_29:


//--------------------- .nv.callgraph             --------------------------
	.section	.nv.callgraph,"",@"SHT_CUDA_CALLGRAPH"
	.align	4
	.sectionentsize	8
	.align		4
        /*0000*/ 	.word	0x00000000
	.align		4
        /*0004*/ 	.word	0xffffffff
	.align		4
        /*0008*/ 	.word	index@(_Z12gpu_consumerP4TaskPiS1_)
	.align		4
        /*000c*/ 	.word	index@(vprintf)
	.align		4
        /*0010*/ 	.word	0x00000000
	.align		4
        /*0014*/ 	.word	0xfffffffe
	.align		4
        /*0018*/ 	.word	0x00000000
	.align		4
        /*001c*/ 	.word	0xfffffffd
	.align		4
        /*0020*/ 	.word	0x00000000
	.align		4
        /*0024*/ 	.word	0xfffffffc


//--------------------- .nv.constant4             --------------------------
	.section	.nv.constant4,"a",@progbits
	.align	8
	.align		8
.nv.constant4:
        /*0000*/ 	.dword	vprintf
	.align		8
        /*0008*/ 	.dword	$str
	.align		8
        /*0010*/ 	.dword	$str$1


//--------------------- .text._Z12gpu_consumerP4TaskPiS1_ --------------------------
	.section	.text._Z12gpu_consumerP4TaskPiS1_,"ax",@progbits
	.align	128
        .global         _Z12gpu_consumerP4TaskPiS1_
        .type           _Z12gpu_consumerP4TaskPiS1_,@function
        .size           _Z12gpu_consumerP4TaskPiS1_,(.L_x_12 - _Z12gpu_consumerP4TaskPiS1_)
        .other          _Z12gpu_consumerP4TaskPiS1_,@"STO_CUDA_ENTRY STV_DEFAULT"
_Z12gpu_consumerP4TaskPiS1_:
.text._Z12gpu_consumerP4TaskPiS1_:
[----:B------:R-:W0:Y:S08]  /*0000*/  LDC R1, c[0x0][0x37c] ;  /* 0x0000df00ff017b82 */ /* 0x000e300000000800 */
[----:B------:R-:W1:Y:S01]  /*0010*/  LDC.64 R4, c[0x0][0x390] ;  /* 0x0000e400ff047b82 */ /* 0x000e620000000a00 */
[----:B------:R-:W1:Y:S01]  /*0020*/  LDCU.64 UR36, c[0x0][0x358] ;  /* 0x00006b00ff2477ac */ /* 0x000e620008000a00 */
[----:B0-----:R-:W-:Y:S01]  /*0030*/  VIADD R1, R1, 0xfffffff8 ;  /* 0xfffffff801017836 */ /* 0x001fe20000000000 */
[----:B-1----:R-:W2:Y:S01]  /*0040*/  LDG.E R4, desc[UR36][R4.64] ;  /* 0x0000002404047981 */ /* 0x002ea2000c1e1900 */
[----:B------:R-:W0:Y:S03]  /*0050*/  LDCU UR4, c[0x0][0x2f8] ;  /* 0x00005f00ff0477ac */ /* 0x000e260008000800 */
[----:B0-----:R-:W-:-:S02]  /*0060*/  IADD3 R2, P1, PT, R1, UR4, RZ ;  /* 0x0000000401027c10 */ /* 0x001fc4000ff3e0ff */
[----:B--2---:R-:W-:-:S13]  /*0070*/  ISETP.NE.AND P0, PT, R4, 0x64, PT ;  /* 0x000000640400780c */ /* 0x004fda0003f05270 */
[----:B------:R-:W-:Y:S05]  /*0080*/  @!P0 EXIT ;  /* 0x000000000000894d */ /* 0x000fea0003800000 */
[----:B------:R-:W0:Y:S01]  /*0090*/  S2R R19, SR_TID.X ;  /* 0x0000000000137919 */ /* 0x000e220000002100 */
[----:B------:R-:W1:Y:S02]  /*00a0*/  LDCU UR4, c[0x0][0x2fc] ;  /* 0x00005f80ff0477ac */ /* 0x000e640008000800 */
[----:B-1----:R-:W-:-:S07]  /*00b0*/  IMAD.X R18, RZ, RZ, UR4, P1 ;  /* 0x00000004ff127e24 */ /* 0x002fce00088e06ff */
.L_x_9:
[----:B------:R-:W-:Y:S05]  /*00c0*/  WARPSYNC.ALL ;  /* 0x0000000000007948 */ /* 0x000fea0003800000 */
[----:B-1----:R-:W1:Y:S08]  /*00d0*/  LDC.64 R4, c[0x0][0x388] ;  /* 0x0000e200ff047b82 */ /* 0x002e700000000a00 */
[----:B------:R-:W-:Y:S06]  /*00e0*/  BAR.SYNC.DEFER_BLOCKING 0x0 ;  /* 0x0000000000007b1d */ /* 0x000fec0000010000 */
[----:B-1----:R-:W2:Y:S04]  /*00f0*/  LDG.E R3, desc[UR36][R4.64+0x4] ;  /* 0x0000042404037981 */ /* 0x002ea8000c1e1900 */
[----:B------:R-:W2:Y:S02]  /*0100*/  LDG.E R8, desc[UR36][R4.64] ;  /* 0x0000002404087981 */ /* 0x000ea4000c1e1900 */
[----:B--2---:R-:W-:-:S13]  /*0110*/  ISETP.NE.AND P0, PT, R8, R3, PT ;  /* 0x000000030800720c */ /* 0x004fda0003f05270 */
[----:B------:R-:W-:Y:S05]  /*0120*/  @P0 BRA `(.L_x_0) ;  /* 0x0000000000600947 */ /* 0x000fea0003800000 */
[----:B------:R-:W-:Y:S01]  /*0130*/  BSSY.RECONVERGENT B7, `(.L_x_0) ;  /* 0x0000017000077945 */ /* 0x000fe20003800200 */
[----:B------:R-:W-:Y:S01]  /*0140*/  IMAD.MOV.U32 R3, RZ, RZ, R8 ;  /* 0x000000ffff037224 */ /* 0x000fe200078e0008 */
[----:B------:R-:W-:-:S07]  /*0150*/  PRMT R0, RZ, 0x7610, R0 ;  /* 0x00007610ff007816 */ /* 0x000fce0000000000 */
.L_x_4:
[----:B------:R-:W-:Y:S01]  /*0160*/  LOP3.LUT P0, RZ, R0, 0xff, RZ, 0xc0, !PT ;  /* 0x000000ff00ff7812 */ /* 0x000fe2000780c0ff */
[----:B------:R-:W-:Y:S01]  /*0170*/  BSSY.RECONVERGENT B6, `(.L_x_1) ;  /* 0x0000010000067945 */ /* 0x000fe20003800200 */
[----:B------:R-:W-:Y:S02]  /*0180*/  IMAD.MOV.U32 R8, RZ, RZ, R3 ;  /* 0x000000ffff087224 */ /* 0x000fe400078e0003 */
[----:B0-----:R-:W-:-:S13]  /*0190*/  ISETP.NE.OR P0, PT, R19, RZ, P0 ;  /* 0x000000ff1300720c */ /* 0x001fda0000705670 */
[----:B------:R-:W-:Y:S05]  /*01a0*/  @P0 BRA `(.L_x_2) ;  /* 0x0000000000300947 */ /* 0x000fea0003800000 */
[----:B------:R-:W-:Y:S01]  /*01b0*/  MOV R0, 0x0 ;  /* 0x0000000000007802 */ /* 0x000fe20000000f00 */
[----:B------:R-:W0:Y:S01]  /*01c0*/  LDCU.64 UR4, c[0x4][0x8] ;  /* 0x01000100ff0477ac */ /* 0x000e220008000a00 */
[----:B------:R-:W-:Y:S02]  /*01d0*/  CS2R R6, SRZ ;  /* 0x0000000000067805 */ /* 0x000fe4000001ff00 */
[----:B------:R1:W2:Y:S01]  /*01e0*/  LDC.64 R8, c[0x4][R0] ;  /* 0x0100000000087b82 */ /* 0x0002a20000000a00 */
[----:B0-----:R-:W-:Y:S02]  /*01f0*/  IMAD.U32 R4, RZ, RZ, UR4 ;  /* 0x00000004ff047e24 */ /* 0x001fe4000f8e00ff */
[----:B-1----:R-:W-:-:S07]  /*0200*/  IMAD.U32 R5, RZ, RZ, UR5 ;  /* 0x00000005ff057e24 */ /* 0x002fce000f8e00ff */
[----:B------:R-:W-:-:S07]  /*0210*/  LEPC R20, `(.L_x_3) ;  /* 0x000000001014794e */ /* 0x000fce0000000000 */
[----:B--2---:R-:W-:Y:S05]  /*0220*/  CALL.ABS.NOINC R8 ;  /* 0x0000000008007343 */ /* 0x004fea0003c00000 */
.L_x_3:
[----:B------:R-:W0:Y:S02]  /*0230*/  LDC.64 R4, c[0x0][0x388] ;  /* 0x0000e200ff047b82 */ /* 0x000e240000000a00 */
[----:B0-----:R0:W5:Y:S04]  /*0240*/  LDG.E R3, desc[UR36][R4.64+0x4] ;  /* 0x0000042404037981 */ /* 0x001168000c1e1900 */
[----:B------:R0:W5:Y:S01]  /*0250*/  LDG.E R8, desc[UR36][R4.64] ;  /* 0x0000002404087981 */ /* 0x000162000c1e1900 */
[----:B------:R-:W-:-:S07]  /*0260*/  IMAD.MOV.U32 R0, RZ, RZ, 0x1 ;  /* 0x00000001ff007424 */ /* 0x000fce00078e00ff */
.L_x_2:
[----:B------:R-:W-:Y:S05]  /*0270*/  BSYNC.RECONVERGENT B6 ;  /* 0x0000000000067941 */ /* 0x000fea0003800200 */
.L_x_1:
[----:B-----5:R-:W-:-:S13]  /*0280*/  ISETP.NE.AND P0, PT, R8, R3, PT ;  /* 0x000000030800720c */ /* 0x020fda0003f05270 */
[----:B------:R-:W-:Y:S05]  /*0290*/  @!P0 BRA `(.L_x_4) ;  /* 0xfffffffc00b08947 */ /* 0x000fea000383ffff */
[----:B------:R-:W-:Y:S05]  /*02a0*/  BSYNC.RECONVERGENT B7 ;  /* 0x0000000000077941 */ /* 0x000fea0003800200 */
.L_x_0:
[----:B------:R-:W1:Y:S02]  /*02b0*/  LDC.64 R16, c[0x0][0x380] ;  /* 0x0000e000ff107b82 */ /* 0x000e640000000a00 */
[----:B-1----:R-:W-:-:S05]  /*02c0*/  IMAD.WIDE R16, R8, 0x20, R16 ;  /* 0x0000002008107825 */ /* 0x002fca00078e0210 */
[----:B0-----:R-:W2:Y:S02]  /*02d0*/  LDG.E.64 R4, desc[UR36][R16.64+0x8] ;  /* 0x0000082410047981 */ /* 0x001ea4000c1e1b00 */
[----:B--2---:R-:W-:-:S05]  /*02e0*/  IMAD.WIDE.U32 R6, R19, 0x4, R4 ;  /* 0x0000000413067825 */ /* 0x004fca00078e0004 */
[----:B------:R-:W2:Y:S01]  /*02f0*/  LD.E R3, desc[UR36][R6.64] ;  /* 0x0000002406037980 */ /* 0x000ea2000c101900 */
[----:B------:R-:W-:Y:S01]  /*0300*/  BSSY.RECONVERGENT B0, `(.L_x_5) ;  /* 0x0000004000007945 */ /* 0x000fe20003800200 */
[----:B------:R-:W-:Y:S01]  /*0310*/  MOV R0, 0x340 ;  /* 0x0000034000007802 */ /* 0x000fe20000000f00 */
[----:B--2---:R0:W1:Y:S06]  /*0320*/  I2F.F64 R4, R3 ;  /* 0x0000000300047312 */ /* 0x00406c0000201c00 */
[----:B01----:R-:W-:Y:S05]  /*0330*/  CALL.REL.NOINC `($_Z12gpu_consumerP4TaskPiS1_$__internal_accurate_pow) ;  /* 0x0000000000907944 */ /* 0x003fea0003c00000 */
[----:B------:R-:W-:Y:S05]  /*0340*/  BSYNC.RECONVERGENT B0 ;  /* 0x0000000000007941 */ /* 0x000fea0003800200 */
.L_x_5:
[----:B------:R-:W2:Y:S01]  /*0350*/  LDG.E.64 R6, desc[UR36][R16.64+0x10] ;  /* 0x0000102410067981 */ /* 0x000ea2000c1e1b00 */
[C---:B------:R-:W-:Y:S01]  /*0360*/  ISETP.NE.AND P0, PT, R3.reuse, RZ, PT ;  /* 0x000000ff0300720c */ /* 0x040fe20003f05270 */
[----:B------:R-:W-:Y:S05]  /*0370*/  WARPSYNC.ALL ;  /* 0x0000000000007948 */ /* 0x000fea0003800000 */
[----:B------:R-:W-:Y:S01]  /*0380*/  ISETP.NE.AND P1, PT, R3, 0x1, PT ;  /* 0x000000010300780c */ /* 0x000fe20003f25270 */
[----:B------:R-:W-:Y:S01]  /*0390*/  BSSY.RECONVERGENT B6, `(.L_x_6) ;  /* 0x0000019000067945 */ /* 0x000fe20003800200 */
[----:B------:R-:W-:Y:S02]  /*03a0*/  FSEL R9, R9, RZ, P0 ;  /* 0x000000ff09097208 */ /* 0x000fe40000000000 */
[----:B------:R-:W-:-:S02]  /*03b0*/  FSEL R14, R14, RZ, P0 ;  /* 0x000000ff0e0e7208 */ /* 0x000fc40000000000 */
[----:B------:R-:W-:Y:S02]  /*03c0*/  FSEL R10, R9, RZ, P1 ;  /* 0x000000ff090a7208 */ /* 0x000fe40000800000 */
[----:B------:R-:W-:Y:S02]  /*03d0*/  FSEL R11, R14, 1.875, P1 ;  /* 0x3ff000000e0b7808 */ /* 0x000fe40000800000 */
[----:B------:R-:W-:-:S04]  /*03e0*/  ISETP.NE.AND P0, PT, R19, RZ, PT ;  /* 0x000000ff1300720c */ /* 0x000fc80003f05270 */
[----:B------:R-:W-:-:S10]  /*03f0*/  DADD R4, -R4, R10 ;  /* 0x0000000004047229 */ /* 0x000fd4000000010a */
[----:B------:R-:W0:Y:S01]  /*0400*/  F2I.F64.TRUNC R5, R4 ;  /* 0x0000000400057311 */ /* 0x000e22000030d100 */
[----:B--2---:R-:W-:-:S05]  /*0410*/  IMAD.WIDE.U32 R6, R19, 0x4, R6 ;  /* 0x0000000413067825 */ /* 0x004fca00078e0006 */
[----:B0-----:R0:W-:Y:S01]  /*0420*/  ST.E desc[UR36][R6.64], R5 ;  /* 0x0000000506007985 */ /* 0x0011e2000c101924 */
[----:B------:R-:W-:Y:S06]  /*0430*/  BAR.SYNC.DEFER_BLOCKING 0x0 ;  /* 0x0000000000007b1d */ /* 0x000fec0000010000 */
[----:B------:R-:W-:Y:S05]  /*0440*/  @P0 BRA `(.L_x_7) ;  /* 0x0000000000340947 */ /* 0x000fea0003800000 */
[----:B------:R-:W2:Y:S01]  /*0450*/  LDG.E R9, desc[UR36][R16.64] ;  /* 0x0000002410097981 */ /* 0x000ea2000c1e1900 */
[----:B------:R-:W-:Y:S01]  /*0460*/  MOV R0, 0x0 ;  /* 0x0000000000007802 */ /* 0x000fe20000000f00 */
[----:B------:R-:W1:Y:S01]  /*0470*/  LDCU.64 UR4, c[0x4][0x10] ;  /* 0x01000200ff0477ac */ /* 0x000e620008000a00 */
[----:B0-----:R-:W-:Y:S02]  /*0480*/  IMAD.MOV.U32 R6, RZ, RZ, R2 ;  /* 0x000000ffff067224 */ /* 0x001fe400078e0002 */
[----:B------:R0:W3:Y:S01]  /*0490*/  LDC.64 R10, c[0x4][R0] ;  /* 0x01000000000a7b82 */ /* 0x0000e20000000a00 */
[----:B------:R-:W-:Y:S02]  /*04a0*/  IMAD.MOV.U32 R7, RZ, RZ, R18 ;  /* 0x000000ffff077224 */ /* 0x000fe400078e0012 */
[----:B-1----:R-:W-:Y:S02]  /*04b0*/  IMAD.U32 R4, RZ, RZ, UR4 ;  /* 0x00000004ff047e24 */ /* 0x002fe4000f8e00ff */
[----:B------:R-:W-:Y:S01]  /*04c0*/  IMAD.U32 R5, RZ, RZ, UR5 ;  /* 0x00000005ff057e24 */ /* 0x000fe2000f8e00ff */
[----:B--23--:R0:W-:Y:S06]  /*04d0*/  STL.64 [R1], R8 ;  /* 0x0000000801007387 */ /* 0x00c1ec0000100a00 */
[----:B------:R-:W-:-:S07]  /*04e0*/  LEPC R20, `(.L_x_8) ;  /* 0x000000001014794e */ /* 0x000fce0000000000 */
[----:B0-----:R-:W-:Y:S05]  /*04f0*/  CALL.ABS.NOINC R10 ;  /* 0x000000000a007343 */ /* 0x001fea0003c00000 */
.L_x_8:
[----:B------:R-:W-:-:S05]  /*0500*/  IMAD.MOV.U32 R8, RZ, RZ, 0x1 ;  /* 0x00000001ff087424 */ /* 0x000fca00078e00ff */
[----:B------:R1:W-:Y:S02]  /*0510*/  STG.E.U8 desc[UR36][R16.64+0x18], R8 ;  /* 0x0000180810007986 */ /* 0x0003e4000c101124 */
.L_x_7:
[----:B------:R-:W-:Y:S05]  /*0520*/  BSYNC.RECONVERGENT B6 ;  /* 0x0000000000067941 */ /* 0x000fea0003800200 */
.L_x_6:
[----:B0-----:R-:W0:Y:S02]  /*0530*/  LDC.64 R4, c[0x0][0x390] ;  /* 0x0000e400ff047b82 */ /* 0x001e240000000a00 */
[----:B0-----:R-:W2:Y:S02]  /*0540*/  LDG.E R4, desc[UR36][R4.64] ;  /* 0x0000002404047981 */ /* 0x001ea4000c1e1900 */
[----:B--2---:R-:W-:-:S13]  /*0550*/  ISETP.NE.AND P0, PT, R4, 0x64, PT ;  /* 0x000000640400780c */ /* 0x004fda0003f05270 */
[----:B------:R-:W-:Y:S05]  /*0560*/  @P0 BRA `(.L_x_9) ;  /* 0xfffffff800d40947 */ /* 0x000fea000383ffff */
[----:B------:R-:W-:Y:S05]  /*0570*/  EXIT ;  /* 0x000000000000794d */ /* 0x000fea0003800000 */
        .type           $_Z12gpu_consumerP4TaskPiS1_$__internal_accurate_pow,@function
        .size           $_Z12gpu_consumerP4TaskPiS1_$__internal_accurate_pow,(.L_x_12 - $_Z12gpu_consumerP4TaskPiS1_$__internal_accurate_pow)
$_Z12gpu_consumerP4TaskPiS1_$__internal_accurate_pow:
[----:B------:R-:W-:Y:S01]  /*0580*/  DADD R22, -RZ, |R4| ;  /* 0x00000000ff167229 */ /* 0x000fe20000000504 */
[----:B------:R-:W-:Y:S01]  /*0590*/  IMAD.MOV.U32 R14, RZ, RZ, RZ ;  /* 0x000000ffff0e7224 */ /* 0x000fe200078e00ff */
[----:B------:R-:W-:Y:S01]  /*05a0*/  UMOV UR4, 0x7d2cafe2 ;  /* 0x7d2cafe200047882 */ /* 0x000fe20000000000 */
[----:B------:R-:W-:Y:S01]  /*05b0*/  IMAD.MOV.U32 R12, RZ, RZ, 0x41ad3b5a ;  /* 0x41ad3b5aff0c7424 */ /* 0x000fe200078e00ff */
[----:B------:R-:W-:Y:S01]  /*05c0*/  UMOV UR5, 0x3eb0f5ff ;  /* 0x3eb0f5ff00057882 */ /* 0x000fe20000000000 */
[----:B------:R-:W-:Y:S01]  /*05d0*/  IMAD.MOV.U32 R13, RZ, RZ, 0x3ed0f5d2 ;  /* 0x3ed0f5d2ff0d7424 */ /* 0x000fe200078e00ff */
[----:B------:R-:W-:Y:S01]  /*05e0*/  UMOV UR6, 0x3b39803f ;  /* 0x3b39803f00067882 */ /* 0x000fe20000000000 */
[----:B------:R-:W-:-:S03]  /*05f0*/  UMOV UR7, 0x3c7abc9e ;  /* 0x3c7abc9e00077882 */ /* 0x000fc60000000000 */
[----:B------:R-:W-:Y:S01]  /*0600*/  ISETP.GT.U32.AND P0, PT, R23, 0xfffff, PT ;  /* 0x000fffff1700780c */ /* 0x000fe20003f04070 */
[----:B------:R-:W-:Y:S01]  /*0610*/  IMAD.MOV.U32 R10, RZ, RZ, R22 ;  /* 0x000000ffff0a7224 */ /* 0x000fe200078e0016 */
[----:B------:R-:W-:Y:S02]  /*0620*/  MOV R6, R23 ;  /* 0x0000001700067202 */ /* 0x000fe40000000f00 */
[----:B------:R-:W-:-:S09]  /*0630*/  SHF.R.U32.HI R9, RZ, 0x14, R23 ;  /* 0x00000014ff097819 */ /* 0x000fd20000011617 */
[----:B------:R-:W-:-:S10]  /*0640*/  @!P0 DMUL R24, R22, 1.80143985094819840000e+16 ;  /* 0x4350000016188828 */ /* 0x000fd40000000000 */
[----:B------:R-:W-:Y:S01]  /*0650*/  @!P0 IMAD.MOV.U32 R6, RZ, RZ, R25 ;  /* 0x000000ffff068224 */ /* 0x000fe200078e0019 */
[----:B------:R-:W-:Y:S01]  /*0660*/  @!P0 LEA.HI R9, R25, 0xffffffca, RZ, 0xc ;  /* 0xffffffca19098811 */ /* 0x000fe200078f60ff */
[----:B------:R-:W-:-:S03]  /*0670*/  @!P0 IMAD.MOV.U32 R10, RZ, RZ, R24 ;  /* 0x000000ffff0a8224 */ /* 0x000fc600078e0018 */
[----:B------:R-:W-:-:S04]  /*0680*/  LOP3.LUT R6, R6, 0x800fffff, RZ, 0xc0, !PT ;  /* 0x800fffff06067812 */ /* 0x000fc800078ec0ff */
[----:B------:R-:W-:-:S04]  /*0690*/  LOP3.LUT R11, R6, 0x3ff00000, RZ, 0xfc, !PT ;  /* 0x3ff00000060b7812 */ /* 0x000fc800078efcff */
[----:B------:R-:W-:-:S13]  /*06a0*/  ISETP.GE.U32.AND P1, PT, R11, 0x3ff6a09f, PT ;  /* 0x3ff6a09f0b00780c */ /* 0x000fda0003f26070 */
[----:B------:R-:W-:-:S04]  /*06b0*/  @P1 VIADD R7, R11, 0xfff00000 ;  /* 0xfff000000b071836 */ /* 0x000fc80000000000 */
[----:B------:R-:W-:-:S06]  /*06c0*/  @P1 IMAD.MOV.U32 R11, RZ, RZ, R7 ;  /* 0x000000ffff0b1224 */ /* 0x000fcc00078e0007 */
[C---:B------:R-:W-:Y:S02]  /*06d0*/  DADD R20, R10.reuse, 1 ;  /* 0x3ff000000a147429 */ /* 0x040fe40000000000 */
[----:B------:R-:W-:-:S04]  /*06e0*/  DADD R10, R10, -1 ;  /* 0xbff000000a0a7429 */ /* 0x000fc80000000000 */
[----:B------:R-:W0:Y:S02]  /*06f0*/  MUFU.RCP64H R15, R21 ;  /* 0x00000015000f7308 */ /* 0x000e240000001800 */
[----:B0-----:R-:W-:-:S08]  /*0700*/  DFMA R6, -R20, R14, 1 ;  /* 0x3ff000001406742b */ /* 0x001fd0000000010e */
[----:B------:R-:W-:-:S08]  /*0710*/  DFMA R6, R6, R6, R6 ;  /* 0x000000060606722b */ /* 0x000fd00000000006 */
[----:B------:R-:W-:-:S08]  /*0720*/  DFMA R14, R14, R6, R14 ;  /* 0x000000060e0e722b */ /* 0x000fd0000000000e */
[----:B------:R-:W-:-:S08]  /*0730*/  DMUL R6, R10, R14 ;  /* 0x0000000e0a067228 */ /* 0x000fd00000000000 */
[----:B------:R-:W-:-:S08]  /*0740*/  DFMA R6, R10, R14, R6 ;  /* 0x0000000e0a06722b */ /* 0x000fd00000000006 */
[----:B------:R-:W-:-:S08]  /*0750*/  DMUL R26, R6, R6 ;  /* 0x00000006061a7228 */ /* 0x000fd00000000000 */
[----:B------:R-:W-:Y:S01]  /*0760*/  DFMA R12, R26, UR4, R12 ;  /* 0x000000041a0c7c2b */ /* 0x000fe2000800000c */
[----:B------:R-:W-:Y:S01]  /*0770*/  UMOV UR4, 0x75488a3f ;  /* 0x75488a3f00047882 */ /* 0x000fe20000000000 */
[----:B------:R-:W-:-:S06]  /*0780*/  UMOV UR5, 0x3ef3b20a ;  /* 0x3ef3b20a00057882 */ /* 0x000fcc0000000000 */
[----:B------:R-:W-:Y:S01]  /*0790*/  DFMA R20, R26, R12, UR4 ;  /* 0x000000041a147e2b */ /* 0x000fe2000800000c */
[----:B------:R-:W-:Y:S01]  /*07a0*/  UMOV UR4, 0xe4faecd5 ;  /* 0xe4faecd500047882 */ /* 0x000fe20000000000 */
[----:B------:R-:W-:Y:S01]  /*07b0*/  UMOV UR5, 0x3f1745cd ;  /* 0x3f1745cd00057882 */ /* 0x000fe20000000000 */
[----:B------:R-:W-:-:S05]  /*07c0*/  DADD R12, R10, -R6 ;  /* 0x000000000a0c7229 */ /* 0x000fca0000000806 */
[----:B------:R-:W-:Y:S01]  /*07d0*/  DFMA R20, R26, R20, UR4 ;  /* 0x000000041a147e2b */ /* 0x000fe20008000014 */
[----:B------:R-:W-:Y:S01]  /*07e0*/  UMOV UR4, 0x258a578b ;  /* 0x258a578b00047882 */ /* 0x000fe20000000000 */
[----:B------:R-:W-:Y:S01]  /*07f0*/  UMOV UR5, 0x3f3c71c7 ;  /* 0x3f3c71c700057882 */ /* 0x000fe20000000000 */
[----:B------:R-:W-:-:S05]  /*0800*/  DADD R12, R12, R12 ;  /* 0x000000000c0c7229 */ /* 0x000fca000000000c */
[----:B------:R-:W-:Y:S01]  /*0810*/  DFMA R20, R26, R20, UR4 ;  /* 0x000000041a147e2b */ /* 0x000fe20008000014 */
[----:B------:R-:W-:Y:S01]  /*0820*/  UMOV UR4, 0x9242b910 ;  /* 0x9242b91000047882 */ /* 0x000fe20000000000 */
[----:B------:R-:W-:Y:S01]  /*0830*/  UMOV UR5, 0x3f624924 ;  /* 0x3f62492400057882 */ /* 0x000fe20000000000 */
[----:B------:R-:W-:-:S05]  /*0840*/  DFMA R12, R10, -R6, R12 ;  /* 0x800000060a0c722b */ /* 0x000fca000000000c */
[----:B------:R-:W-:Y:S01]  /*0850*/  DFMA R20, R26, R20, UR4 ;  /* 0x000000041a147e2b */ /* 0x000fe20008000014 */
[----:B------:R-:W-:Y:S01]  /*0860*/  UMOV UR4, 0x99999dfb ;  /* 0x99999dfb00047882 */ /* 0x000fe20000000000 */
[----:B------:R-:W-:Y:S01]  /*0870*/  UMOV UR5, 0x3f899999 ;  /* 0x3f89999900057882 */ /* 0x000fe20000000000 */
[----:B------:R-:W-:-:S05]  /*0880*/  DMUL R12, R14, R12 ;  /* 0x0000000c0e0c7228 */ /* 0x000fca0000000000 */
[----:B------:R-:W-:Y:S01]  /*0890*/  DFMA R20, R26, R20, UR4 ;  /* 0x000000041a147e2b */ /* 0x000fe20008000014 */
[----:B------:R-:W-:Y:S01]  /*08a0*/  UMOV UR4, 0x55555555 ;  /* 0x5555555500047882 */ /* 0x000fe20000000000 */
[----:B------:R-:W-:-:S03]  /*08b0*/  UMOV UR5, 0x3fb55555 ;  /* 0x3fb5555500057882 */ /* 0x000fc60000000000 */
[----:B------:R-:W-:Y:S01]  /*08c0*/  IADD3 R25, PT, PT, R13, 0x100000, RZ ;  /* 0x001000000d197810 */ /* 0x000fe20007ffe0ff */
[----:B------:R-:W-:Y:S02]  /*08d0*/  IMAD.MOV.U32 R24, RZ, RZ, R12 ;  /* 0x000000ffff187224 */ /* 0x000fe400078e000c */
[----:B------:R-:W-:-:S08]  /*08e0*/  DFMA R10, R26, R20, UR4 ;  /* 0x000000041a0a7e2b */ /* 0x000fd00008000014 */
[----:B------:R-:W-:Y:S01]  /*08f0*/  DADD R14, -R10, UR4 ;  /* 0x000000040a0e7e29 */ /* 0x000fe20008000100 */
[----:B------:R-:W-:Y:S01]  /*0900*/  UMOV UR4, 0xb9e7b0 ;  /* 0x00b9e7b000047882 */ /* 0x000fe20000000000 */
[----:B------:R-:W-:-:S06]  /*0910*/  UMOV UR5, 0x3c46a4cb ;  /* 0x3c46a4cb00057882 */ /* 0x000fcc0000000000 */
[----:B------:R-:W-:Y:S02]  /*0920*/  DFMA R14, R26, R20, R14 ;  /* 0x000000141a0e722b */ /* 0x000fe4000000000e */
[----:B------:R-:W-:-:S08]  /*0930*/  DMUL R20, R6, R6 ;  /* 0x0000000606147228 */ /* 0x000fd00000000000 */
[C---:B------:R-:W-:Y:S02]  /*0940*/  DFMA R22, R6.reuse, R6, -R20 ;  /* 0x000000060616722b */ /* 0x040fe40000000814 */
[----:B------:R-:W-:-:S06]  /*0950*/  DMUL R26, R6, R20 ;  /* 0x00000014061a7228 */ /* 0x000fcc0000000000 */
[----:B------:R-:W-:Y:S02]  /*0960*/  DFMA R22, R6, R24, R22 ;  /* 0x000000180616722b */ /* 0x000fe40000000016 */
[----:B------:R-:W-:Y:S01]  /*0970*/  DADD R24, R14, -UR4 ;  /* 0x800000040e187e29 */ /* 0x000fe20008000000 */
[----:B------:R-:W-:Y:S01]  /*0980*/  UMOV UR4, 0x80000000 ;  /* 0x8000000000047882 */ /* 0x000fe20000000000 */
[----:B------:R-:W-:Y:S01]  /*0990*/  DFMA R14, R6, R20, -R26 ;  /* 0x00000014060e722b */ /* 0x000fe2000000081a */
[----:B------:R-:W-:-:S07]  /*09a0*/  UMOV UR5, 0x43300000 ;  /* 0x4330000000057882 */ /* 0x000fce0000000000 */
[----:B------:R-:W-:Y:S02]  /*09b0*/  DFMA R14, R12, R20, R14 ;  /* 0x000000140c0e722b */ /* 0x000fe4000000000e */
[----:B------:R-:W-:-:S06]  /*09c0*/  DADD R20, R10, R24 ;  /* 0x000000000a147229 */ /* 0x000fcc0000000018 */
[----:B------:R-:W-:Y:S02]  /*09d0*/  DFMA R14, R6, R22, R14 ;  /* 0x00000016060e722b */ /* 0x000fe4000000000e */
[----:B------:R-:W-:Y:S02]  /*09e0*/  DADD R22, R10, -R20 ;  /* 0x000000000a167229 */ /* 0x000fe40000000814 */
[----:B------:R-:W-:-:S06]  /*09f0*/  DMUL R10, R20, R26 ;  /* 0x0000001a140a7228 */ /* 0x000fcc0000000000 */
[----:B------:R-:W-:Y:S02]  /*0a00*/  DADD R24, R24, R22 ;  /* 0x0000000018187229 */ /* 0x000fe40000000016 */
[----:B------:R-:W-:-:S08]  /*0a10*/  DFMA R22, R20, R26, -R10 ;  /* 0x0000001a1416722b */ /* 0x000fd0000000080a */
[----:B------:R-:W-:-:S08]  /*0a20*/  DFMA R14, R20, R14, R22 ;  /* 0x0000000e140e722b */ /* 0x000fd00000000016 */
[----:B------:R-:W-:-:S08]  /*0a30*/  DFMA R24, R24, R26, R14 ;  /* 0x0000001a1818722b */ /* 0x000fd0000000000e */
[----:B------:R-:W-:-:S08]  /*0a40*/  DADD R14, R10, R24 ;  /* 0x000000000a0e7229 */ /* 0x000fd00000000018 */
[--C-:B------:R-:W-:Y:S02]  /*0a50*/  DADD R20, R6, R14.reuse ;  /* 0x0000000006147229 */ /* 0x100fe4000000000e */
[----:B------:R-:W-:-:S06]  /*0a60*/  DADD R10, R10, -R14 ;  /* 0x000000000a0a7229 */ /* 0x000fcc000000080e */
[----:B------:R-:W-:Y:S02]  /*0a70*/  DADD R6, R6, -R20 ;  /* 0x0000000006067229 */ /* 0x000fe40000000814 */
[----:B------:R-:W-:-:S06]  /*0a80*/  DADD R10, R24, R10 ;  /* 0x00000000180a7229 */ /* 0x000fcc000000000a */
[----:B------:R-:W-:-:S08]  /*0a90*/  DADD R6, R14, R6 ;  /* 0x000000000e067229 */ /* 0x000fd00000000006 */
[----:B------:R-:W-:Y:S01]  /*0aa0*/  DADD R6, R10, R6 ;  /* 0x000000000a067229 */ /* 0x000fe20000000006 */
[C---:B------:R-:W-:Y:S02]  /*0ab0*/  VIADD R10, R9.reuse, 0xfffffc01 ;  /* 0xfffffc01090a7836 */ /* 0x040fe40000000000 */
[----:B------:R-:W-:Y:S02]  /*0ac0*/  @P1 VIADD R10, R9, 0xfffffc02 ;  /* 0xfffffc02090a1836 */ /* 0x000fe40000000000 */
[----:B------:R-:W-:-:S03]  /*0ad0*/  IMAD.MOV.U32 R11, RZ, RZ, 0x43300000 ;  /* 0x43300000ff0b7424 */ /* 0x000fc600078e00ff */
[----:B------:R-:W-:Y:S01]  /*0ae0*/  DADD R14, R12, R6 ;  /* 0x000000000c0e7229 */ /* 0x000fe20000000006 */
[----:B------:R-:W-:-:S06]  /*0af0*/  LOP3.LUT R10, R10, 0x80000000, RZ, 0x3c, !PT ;  /* 0x800000000a0a7812 */ /* 0x000fcc00078e3cff */
[----:B------:R-:W-:Y:S01]  /*0b00*/  DADD R10, R10, -UR4 ;  /* 0x800000040a0a7e29 */ /* 0x000fe20008000000 */
[----:B------:R-:W-:Y:S01]  /*0b10*/  UMOV UR4, 0xfefa39ef ;  /* 0xfefa39ef00047882 */ /* 0x000fe20000000000 */
[----:B------:R-:W-:Y:S01]  /*0b20*/  DADD R12, R20, R14 ;  /* 0x00000000140c7229 */ /* 0x000fe2000000000e */
[----:B------:R-:W-:-:S07]  /*0b30*/  UMOV UR5, 0x3fe62e42 ;  /* 0x3fe62e4200057882 */ /* 0x000fce0000000000 */
[--C-:B------:R-:W-:Y:S02]  /*0b40*/  DFMA R6, R10, UR4, R12.reuse ;  /* 0x000000040a067c2b */ /* 0x100fe4000800000c */
[----:B------:R-:W-:-:S06]  /*0b50*/  DADD R22, R20, -R12 ;  /* 0x0000000014167229 */ /* 0x000fcc000000080c */
[----:B------:R-:W-:Y:S02]  /*0b60*/  DFMA R20, R10, -UR4, R6 ;  /* 0x800000040a147c2b */ /* 0x000fe40008000006 */
[----:B------:R-:W-:-:S06]  /*0b70*/  DADD R22, R14, R22 ;  /* 0x000000000e167229 */ /* 0x000fcc0000000016 */
[----:B------:R-:W-:-:S08]  /*0b80*/  DADD R20, -R12, R20 ;  /* 0x000000000c147229 */ /* 0x000fd00000000114 */
[----:B------:R-:W-:-:S08]  /*0b90*/  DADD R20, R22, -R20 ;  /* 0x0000000016147229 */ /* 0x000fd00000000814 */
[----:B------:R-:W-:-:S08]  /*0ba0*/  DFMA R20, R10, UR6, R20 ;  /* 0x000000060a147c2b */ /* 0x000fd00008000014 */
[----:B------:R-:W-:-:S08]  /*0bb0*/  DADD R10, R6, R20 ;  /* 0x00000000060a7229 */ /* 0x000fd00000000014 */
[----:B------:R-:W-:Y:S02]  /*0bc0*/  DADD R6, R6, -R10 ;  /* 0x0000000006067229 */ /* 0x000fe4000000080a */
[----:B------:R-:W-:-:S06]  /*0bd0*/  DMUL R14, R10, 2 ;  /* 0x400000000a0e7828 */ /* 0x000fcc0000000000 */
[----:B------:R-:W-:Y:S02]  /*0be0*/  DADD R20, R20, R6 ;  /* 0x0000000014147229 */ /* 0x000fe40000000006 */
[----:B------:R-:W-:Y:S01]  /*0bf0*/  DFMA R10, R10, 2, -R14 ;  /* 0x400000000a0a782b */ /* 0x000fe2000000080e */
[----:B------:R-:W-:Y:S02]  /*0c00*/  IMAD.MOV.U32 R6, RZ, RZ, 0x652b82fe ;  /* 0x652b82feff067424 */ /* 0x000fe400078e00ff */
[----:B------:R-:W-:-:S05]  /*0c10*/  IMAD.MOV.U32 R7, RZ, RZ, 0x3ff71547 ;  /* 0x3ff71547ff077424 */ /* 0x000fca00078e00ff */
[----:B------:R-:W-:-:S08]  /*0c20*/  DFMA R20, R20, 2, R10 ;  /* 0x400000001414782b */ /* 0x000fd0000000000a */
[----:B------:R-:W-:-:S08]  /*0c30*/  DADD R10, R14, R20 ;  /* 0x000000000e0a7229 */ /* 0x000fd00000000014 */
[----:B------:R-:W-:Y:S02]  /*0c40*/  DFMA R6, R10, R6, 6.75539944105574400000e+15 ;  /* 0x433800000a06742b */ /* 0x000fe40000000006 */
[----:B------:R-:W-:Y:S01]  /*0c50*/  FSETP.GEU.AND P0, PT, |R11|, 4.1917929649353027344, PT ;  /* 0x4086232b0b00780b */ /* 0x000fe20003f0e200 */
[----:B------:R-:W-:-:S05]  /*0c60*/  DADD R14, R14, -R10 ;  /* 0x000000000e0e7229 */ /* 0x000fca000000080a */
[----:B------:R-:W-:-:S03]  /*0c70*/  DADD R12, R6, -6.75539944105574400000e+15 ;  /* 0xc3380000060c7429 */ /* 0x000fc60000000000 */
[----:B------:R-:W-:-:S05]  /*0c80*/  DADD R20, R20, R14 ;  /* 0x0000000014147229 */ /* 0x000fca000000000e */
[----:B------:R-:W-:Y:S01]  /*0c90*/  DFMA R22, R12, -UR4, R10 ;  /* 0x800000040c167c2b */ /* 0x000fe2000800000a */
[----:B------:R-:W-:Y:S01]  /*0ca0*/  UMOV UR4, 0x3b39803f ;  /* 0x3b39803f00047882 */ /* 0x000fe20000000000 */
[----:B------:R-:W-:-:S06]  /*0cb0*/  UMOV UR5, 0x3c7abc9e ;  /* 0x3c7abc9e00057882 */ /* 0x000fcc0000000000 */
[----:B------:R-:W-:Y:S01]  /*0cc0*/  DFMA R12, R12, -UR4, R22 ;  /* 0x800000040c0c7c2b */ /* 0x000fe20008000016 */
[----:B------:R-:W-:Y:S01]  /*0cd0*/  UMOV UR4, 0x69ce2bdf ;  /* 0x69ce2bdf00047882 */ /* 0x000fe20000000000 */
[----:B------:R-:W-:Y:S01]  /*0ce0*/  IMAD.MOV.U32 R22, RZ, RZ, -0x35dec16 ;  /* 0xfca213eaff167424 */ /* 0x000fe200078e00ff */
[----:B------:R-:W-:Y:S01]  /*0cf0*/  UMOV UR5, 0x3e5ade15 ;  /* 0x3e5ade1500057882 */ /* 0x000fe20000000000 */
[----:B------:R-:W-:-:S06]  /*0d00*/  IMAD.MOV.U32 R23, RZ, RZ, 0x3e928af3 ;  /* 0x3e928af3ff177424 */ /* 0x000fcc00078e00ff */
[----:B------:R-:W-:Y:S01]  /*0d10*/  DFMA R22, R12, UR4, R22 ;  /* 0x000000040c167c2b */ /* 0x000fe20008000016 */
[----:B------:R-:W-:Y:S01]  /*0d20*/  UMOV UR4, 0x62401315 ;  /* 0x6240131500047882 */ /* 0x000fe20000000000 */
[----:B------:R-:W-:-:S06]  /*0d30*/  UMOV UR5, 0x3ec71dee ;  /* 0x3ec71dee00057882 */ /* 0x000fcc0000000000 */
[----:B------:R-:W-:Y:S01]  /*0d40*/  DFMA R22, R12, R22, UR4 ;  /* 0x000000040c167e2b */ /* 0x000fe20008000016 */
        /* <DEDUP_REMOVED lines=20> */
[----:B------:R-:W-:-:S08]  /*0e90*/  DFMA R22, R12, R22, UR4 ;  /* 0x000000040c167e2b */ /* 0x000fd00008000016 */
[----:B------:R-:W-:-:S08]  /*0ea0*/  DFMA R22, R12, R22, 1 ;  /* 0x3ff000000c16742b */ /* 0x000fd00000000016 */
[----:B------:R-:W-:-:S10]  /*0eb0*/  DFMA R12, R12, R22, 1 ;  /* 0x3ff000000c0c742b */ /* 0x000fd40000000016 */
[----:B------:R-:W-:Y:S01]  /*0ec0*/  LEA R15, R6, R13, 0x14 ;  /* 0x0000000d060f7211 */ /* 0x000fe200078ea0ff */
[----:B------:R-:W-:Y:S01]  /*0ed0*/  IMAD.MOV.U32 R14, RZ, RZ, R12 ;  /* 0x000000ffff0e7224 */ /* 0x000fe200078e000c */
[----:B------:R-:W-:Y:S06]  /*0ee0*/  @!P0 BRA `(.L_x_10) ;  /* 0x0000000000308947 */ /* 0x000fec0003800000 */
[----:B------:R-:W-:Y:S01]  /*0ef0*/  FSETP.GEU.AND P1, PT, |R11|, 4.2275390625, PT ;  /* 0x408748000b00780b */ /* 0x000fe20003f2e200 */
[C---:B------:R-:W-:Y:S02]  /*0f00*/  DADD R14, R10.reuse, +INF ;  /* 0x7ff000000a0e7429 */ /* 0x040fe40000000000 */
[----:B------:R-:W-:-:S08]  /*0f10*/  DSETP.GEU.AND P0, PT, R10, RZ, PT ;  /* 0x000000ff0a00722a */ /* 0x000fd00003f0e000 */
[----:B------:R-:W-:Y:S02]  /*0f20*/  FSEL R14, R14, RZ, P0 ;  /* 0x000000ff0e0e7208 */ /* 0x000fe40000000000 */
[----:B------:R-:W-:Y:S02]  /*0f30*/  @!P1 LEA.HI R7, R6, R6, RZ, 0x1 ;  /* 0x0000000606079211 */ /* 0x000fe400078f08ff */
[----:B------:R-:W-:Y:S02]  /*0f40*/  FSEL R15, R15, RZ, P0 ;  /* 0x000000ff0f0f7208 */ /* 0x000fe40000000000 */
[----:B------:R-:W-:-:S05]  /*0f50*/  @!P1 SHF.R.S32.HI R7, RZ, 0x1, R7 ;  /* 0x00000001ff079819 */ /* 0x000fca0000011407 */
[----:B------:R-:W-:Y:S02]  /*0f60*/  @!P1 IMAD.IADD R6, R6, 0x1, -R7 ;  /* 0x0000000106069824 */ /* 0x000fe400078e0a07 */
[----:B------:R-:W-:-:S03]  /*0f70*/  @!P1 IMAD R13, R7, 0x100000, R13 ;  /* 0x00100000070d9824 */ /* 0x000fc600078e020d */
[----:B------:R-:W-:Y:S01]  /*0f80*/  @!P1 LEA R7, R6, 0x3ff00000, 0x14 ;  /* 0x3ff0000006079811 */ /* 0x000fe200078ea0ff */
[----:B------:R-:W-:-:S06]  /*0f90*/  @!P1 IMAD.MOV.U32 R6, RZ, RZ, RZ ;  /* 0x000000ffff069224 */ /* 0x000fcc00078e00ff */
[----:B------:R-:W-:-:S11]  /*0fa0*/  @!P1 DMUL R14, R12, R6 ;  /* 0x000000060c0e9228 */ /* 0x000fd60000000000 */
.L_x_10:
[----:B------:R-:W-:Y:S01]  /*0fb0*/  DFMA R20, R20, R14, R14 ;  /* 0x0000000e1414722b */ /* 0x000fe2000000000e */
[----:B------:R-:W-:Y:S01]  /*0fc0*/  IMAD.MOV.U32 R6, RZ, RZ, R0 ;  /* 0x000000ffff067224 */ /* 0x000fe200078e0000 */
[----:B------:R-:W-:Y:S01]  /*0fd0*/  DSETP.NEU.AND P0, PT, |R14|, +INF , PT ;  /* 0x7ff000000e00742a */ /* 0x000fe20003f0d200 */
[----:B------:R-:W-:-:S07]  /*0fe0*/  IMAD.MOV.U32 R7, RZ, RZ, 0x0 ;  /* 0x00000000ff077424 */ /* 0x000fce00078e00ff */
[----:B------:R-:W-:Y:S02]  /*0ff0*/  FSEL R9, R14, R20, !P0 ;  /* 0x000000140e097208 */ /* 0x000fe40004000000 */
[----:B------:R-:W-:Y:S01]  /*1000*/  FSEL R14, R15, R21, !P0 ;  /* 0x000000150f0e7208 */ /* 0x000fe20004000000 */
[----:B------:R-:W-:Y:S06]  /*1010*/  RET.REL.NODEC R6 `(_Z12gpu_consumerP4TaskPiS1_) ;  /* 0xffffffec06f87950 */ /* 0x000fec0003c3ffff */
.L_x_11:
[----:B------:R-:W-:-:S00]  /*1020*/  BRA `(.L_x_11) ;  /* 0xfffffffc00fc7947 */ /* 0x000fc0000383ffff */
[----:B------:R-:W-:-:S00]  /*1030*/  NOP ;  /* 0x0000000000007918 */ /* 0x000fc00000000000 */
        /* <DEDUP_REMOVED lines=12> */
.L_x_12:


//--------------------- .nv.global.init           --------------------------
	.section	.nv.global.init,"aw",@progbits
.nv.global.init:
	.type		$str,@object
	.size		$str,($str$1 - $str)
$str:
        /*0000*/ 	.byte	0x5b, 0x67, 0x70, 0x75, 0x5d, 0x20, 0xe9, 0x98, 0x9f, 0xe5, 0x88, 0x97, 0xe6, 0x98, 0xaf, 0xe7
        /*0010*/ 	.byte	0xa9, 0xba, 0xe7, 0x9a, 0x84, 0x0a, 0x00
	.type		$str$1,@object
	.size		$str$1,(.L_1 - $str$1)
$str$1:
        /*0017*/ 	.byte	0x5b, 0x67, 0x70, 0x75, 0x5d, 0x20, 0x25, 0x64, 0xe5, 0xa4, 0x84, 0xe7, 0x9a, 0x84, 0xe4, 0xbb
        /*0027*/ 	.byte	0xbb, 0xe5, 0x8a, 0xa1, 0x25, 0x64, 0xe5, 0xa4, 0x84, 0xe7, 0x90, 0x86, 0xe5, 0xae, 0x8c, 0xe6
        /*0037*/ 	.byte	0x88, 0x90, 0x0a, 0x00
.L_1:


//--------------------- .nv.shared.reserved.0     --------------------------
	.section	.nv.shared.reserved.0,"aw",@nobits
	.weak		__nv_reservedSMEM_offset_0_alias
	.size		__nv_reservedSMEM_offset_0_alias, 0, 64
	.other		__nv_reservedSMEM_offset_0_alias,@"STO_CUDA_RESERVED_SHARED STV_DEFAULT"
__nv_reservedSMEM_offset_0_alias:
	.zero		0
	.zero		64


//--------------------- .nv.constant0._Z12gpu_consumerP4TaskPiS1_ --------------------------
	.section	.nv.constant0._Z12gpu_consumerP4TaskPiS1_,"a",@progbits
	.sectionflags	@""
	.align	4
.nv.constant0._Z12gpu_consumerP4TaskPiS1_:
	.zero		920


//--------------------- SYMBOLS --------------------------

	.type		.nv.reservedSmem.offset0,@object
	.size		.nv.reservedSmem.offset0,0x4
	.type		vprintf,@function
